//
// Generated by NVIDIA NVVM Compiler
//
// Compiler Build ID: CL-36424714
// Cuda compilation tools, release 13.0, V13.0.88
// Based on NVVM 20.0.0
//

.version 9.0
.target sm_100
.address_size 64

	// .globl	_Z4InitPviii

.visible .entry _Z4InitPviii(
	.param .u64 .ptr .align 1 _Z4InitPviii_param_0,
	.param .u32 _Z4InitPviii_param_1,
	.param .u32 _Z4InitPviii_param_2,
	.param .u32 _Z4InitPviii_param_3
)
{
	.reg .pred 	%p<11>;
	.reg .b32 	%r<59>;
	.reg .b64 	%rd<21>;

	ld.param.u64 	%rd10, [_Z4InitPviii_param_0];
	ld.param.u32 	%r18, [_Z4InitPviii_param_1];
	ld.param.u32 	%r20, [_Z4InitPviii_param_2];
	ld.param.u32 	%r19, [_Z4InitPviii_param_3];
	mov.u32 	%r21, %ntid.x;
	mov.u32 	%r22, %ctaid.x;
	mov.u32 	%r23, %tid.x;
	mad.lo.s32 	%r1, %r21, %r22, %r23;
	setp.ge.s32 	%p1, %r1, %r20;
	@%p1 bra 	$L__BB0_14;
	cvta.to.global.u64 	%rd1, %rd10;
	mul.lo.s32 	%r24, %r18, %r1;
	cvt.s64.s32 	%rd2, %r24;
	add.s64 	%rd3, %rd1, %rd2;
	st.global.u32 	[%rd3], %r1;
	mov.b32 	%r25, 0;
	st.global.u32 	[%rd3+4], %r25;
	setp.lt.s32 	%p2, %r19, 1;
	@%p2 bra 	$L__BB0_14;
	and.b32  	%r2, %r19, 15;
	setp.lt.u32 	%p3, %r19, 16;
	mov.b32 	%r55, 0;
	@%p3 bra 	$L__BB0_5;
	and.b32  	%r55, %r19, 2147483632;
	add.s64 	%rd11, %rd2, %rd1;
	add.s64 	%rd19, %rd11, 36;
	mov.b32 	%r53, 0;
$L__BB0_4:
	.pragma "nounroll";
	st.global.u32 	[%rd19+-28], %r53;
	add.s32 	%r28, %r53, 1;
	st.global.u32 	[%rd19+-24], %r28;
	add.s32 	%r29, %r53, 2;
	st.global.u32 	[%rd19+-20], %r29;
	add.s32 	%r30, %r53, 3;
	st.global.u32 	[%rd19+-16], %r30;
	add.s32 	%r31, %r53, 4;
	st.global.u32 	[%rd19+-12], %r31;
	add.s32 	%r32, %r53, 5;
	st.global.u32 	[%rd19+-8], %r32;
	add.s32 	%r33, %r53, 6;
	st.global.u32 	[%rd19+-4], %r33;
	add.s32 	%r34, %r53, 7;
	st.global.u32 	[%rd19], %r34;
	add.s32 	%r35, %r53, 8;
	st.global.u32 	[%rd19+4], %r35;
	add.s32 	%r36, %r53, 9;
	st.global.u32 	[%rd19+8], %r36;
	add.s32 	%r37, %r53, 10;
	st.global.u32 	[%rd19+12], %r37;
	add.s32 	%r38, %r53, 11;
	st.global.u32 	[%rd19+16], %r38;
	add.s32 	%r39, %r53, 12;
	st.global.u32 	[%rd19+20], %r39;
	add.s32 	%r40, %r53, 13;
	st.global.u32 	[%rd19+24], %r40;
	add.s32 	%r41, %r53, 14;
	st.global.u32 	[%rd19+28], %r41;
	add.s32 	%r42, %r53, 15;
	st.global.u32 	[%rd19+32], %r42;
	add.s64 	%rd19, %rd19, 64;
	add.s32 	%r53, %r53, 16;
	setp.ne.s32 	%p4, %r53, %r55;
	@%p4 bra 	$L__BB0_4;
$L__BB0_5:
	setp.eq.s32 	%p5, %r2, 0;
	@%p5 bra 	$L__BB0_14;
	and.b32  	%r7, %r19, 7;
	setp.lt.u32 	%p6, %r2, 8;
	@%p6 bra 	$L__BB0_8;
	mul.wide.u32 	%rd12, %r55, 4;
	add.s64 	%rd13, %rd3, %rd12;
	st.global.u32 	[%rd13+8], %r55;
	add.s32 	%r43, %r55, 1;
	st.global.u32 	[%rd13+12], %r43;
	add.s32 	%r44, %r55, 2;
	st.global.u32 	[%rd13+16], %r44;
	add.s32 	%r45, %r55, 3;
	st.global.u32 	[%rd13+20], %r45;
	add.s32 	%r46, %r55, 4;
	st.global.u32 	[%rd13+24], %r46;
	add.s32 	%r47, %r55, 5;
	st.global.u32 	[%rd13+28], %r47;
	add.s32 	%r48, %r55, 6;
	st.global.u32 	[%rd13+32], %r48;
	add.s32 	%r49, %r55, 7;
	st.global.u32 	[%rd13+36], %r49;
	add.s32 	%r55, %r55, 8;
$L__BB0_8:
	setp.eq.s32 	%p7, %r7, 0;
	@%p7 bra 	$L__BB0_14;
	and.b32  	%r10, %r19, 3;
	setp.lt.u32 	%p8, %r7, 4;
	@%p8 bra 	$L__BB0_11;
	mul.wide.u32 	%rd14, %r55, 4;
	add.s64 	%rd15, %rd3, %rd14;
	st.global.u32 	[%rd15+8], %r55;
	add.s32 	%r50, %r55, 1;
	st.global.u32 	[%rd15+12], %r50;
	add.s32 	%r51, %r55, 2;
	st.global.u32 	[%rd15+16], %r51;
	add.s32 	%r52, %r55, 3;
	st.global.u32 	[%rd15+20], %r52;
	add.s32 	%r55, %r55, 4;
$L__BB0_11:
	setp.eq.s32 	%p9, %r10, 0;
	@%p9 bra 	$L__BB0_14;
	mul.wide.u32 	%rd16, %r55, 4;
	add.s64 	%rd17, %rd16, %rd2;
	add.s64 	%rd18, %rd17, %rd1;
	add.s64 	%rd20, %rd18, 8;
	neg.s32 	%r57, %r10;
$L__BB0_13:
	.pragma "nounroll";
	st.global.u32 	[%rd20], %r55;
	add.s32 	%r55, %r55, 1;
	add.s64 	%rd20, %rd20, 4;
	add.s32 	%r57, %r57, 1;
	setp.ne.s32 	%p10, %r57, 0;
	@%p10 bra 	$L__BB0_13;
$L__BB0_14:
	ret;

}


// ===== COMPILED SASS (sm_100) =====

	.target	sm_100

	.elftype	@"ET_EXEC"


//--------------------- .note.nv.tkinfo           --------------------------
	.section	.note.nv.tkinfo,"",@"SHT_NOTE"
	.sectionflags	@"SHF_NOTE_NV_TKINFO"
	.tkinfo
        /*0018*/ 	.word	0x00000002
        /*0030*/ 	.string	""
        /*0030*/ 	.string	"ptxas"
        /*0030*/ 	.string	"Cuda compilation tools, release 13.0, V13.0.88"
        /*0030*/ 	.string	"Build cuda_13.0.r13.0/compiler.36424714_0"
        /*0030*/ 	.string	"-arch sm_100 -m 64 "



//--------------------- .note.nv.cuinfo           --------------------------
	.section	.note.nv.cuinfo,"",@"SHT_NOTE"
	.sectionflags	@"SHF_NOTE_NV_CUINFO"
        /*0018*/ 	.short	0x0002
        /*001a*/ 	.short	0x0064
        /*001c*/ 	.short	0x0082
	.zero		2


//--------------------- .nv.info                  --------------------------
	.section	.nv.info,"",@"SHT_CUDA_INFO"
	.align	4


	//----- nvinfo : EIATTR_REGCOUNT
	.align		4
        /*0000*/ 	.byte	0x04, 0x2f
        /*0002*/ 	.short	(.L_1 - .L_0)
	.align		4
.L_0:
        /*0004*/ 	.word	index@(_Z4InitPviii)
        /*0008*/ 	.word	0x00000020


	//----- nvinfo : EIATTR_FRAME_SIZE
	.align		4
.L_1:
        /*000c*/ 	.byte	0x04, 0x11
        /*000e*/ 	.short	(.L_3 - .L_2)
	.align		4
.L_2:
        /*0010*/ 	.word	index@(_Z4InitPviii)
        /*0014*/ 	.word	0x00000000


	//----- nvinfo : EIATTR_MIN_STACK_SIZE
	.align		4
.L_3:
        /*0018*/ 	.byte	0x04, 0x12
        /*001a*/ 	.short	(.L_5 - .L_4)
	.align		4
.L_4:
        /*001c*/ 	.word	index@(_Z4InitPviii)
        /*0020*/ 	.word	0x00000000
.L_5:


//--------------------- .nv.compat                --------------------------
	.section	.nv.compat,"",@"SHT_CUDA_COMPAT_INFO"
	.align	4
        /*0000*/ 	.byte	0x02, 0x09, 0x00, 0x00, 0x02, 0x02, 0x01, 0x00, 0x02, 0x05, 0x05, 0x00, 0x03, 0x07, 0x01, 0x01
        /*0010*/ 	.byte	0x02, 0x03, 0x00, 0x00, 0x02, 0x06, 0x01, 0x00, 0x04, 0x0b, 0x08, 0x00, 0x09, 0x00, 0x00, 0x00
        /*0020*/ 	.byte	0x00, 0x00, 0x00, 0x00


//--------------------- .nv.info._Z4InitPviii     --------------------------
	.section	.nv.info._Z4InitPviii,"",@"SHT_CUDA_INFO"
	.sectionflags	@""
	.align	4


	//----- nvinfo : EIATTR_CUDA_API_VERSION
	.align		4
        /*0000*/ 	.byte	0x04, 0x37
        /*0002*/ 	.short	(.L_7 - .L_6)
.L_6:
        /*0004*/ 	.word	0x00000082


	//----- nvinfo : EIATTR_KPARAM_INFO
	.align		4
.L_7:
        /*0008*/ 	.byte	0x04, 0x17
        /*000a*/ 	.short	(.L_9 - .L_8)
.L_8:
        /*000c*/ 	.word	0x00000000
        /*0010*/ 	.short	0x0003
        /*0012*/ 	.short	0x0010
        /*0014*/ 	.byte	0x00, 0xf0, 0x11, 0x00


	//----- nvinfo : EIATTR_KPARAM_INFO
	.align		4
.L_9:
        /*0018*/ 	.byte	0x04, 0x17
        /*001a*/ 	.short	(.L_11 - .L_10)
.L_10:
        /*001c*/ 	.word	0x00000000
        /*0020*/ 	.short	0x0002
        /*0022*/ 	.short	0x000c
        /*0024*/ 	.byte	0x00, 0xf0, 0x11, 0x00


	//----- nvinfo : EIATTR_KPARAM_INFO
	.align		4
.L_11:
        /*0028*/ 	.byte	0x04, 0x17
        /*002a*/ 	.short	(.L_13 - .L_12)
.L_12:
        /*002c*/ 	.word	0x00000000
        /*0030*/ 	.short	0x0001
        /*0032*/ 	.short	0x0008
        /*0034*/ 	.byte	0x00, 0xf0, 0x11, 0x00


	//----- nvinfo : EIATTR_KPARAM_INFO
	.align		4
.L_13:
        /*0038*/ 	.byte	0x04, 0x17
        /*003a*/ 	.short	(.L_15 - .L_14)
.L_14:
        /*003c*/ 	.word	0x00000000
        /*0040*/ 	.short	0x0000
        /*0042*/ 	.short	0x0000
        /*0044*/ 	.byte	0x00, 0xf5, 0x21, 0x00


	//----- nvinfo : EIATTR_SPARSE_MMA_MASK
	.align		4
.L_15:
        /*0048*/ 	.byte	0x03, 0x50
        /*004a*/ 	.short	0x0000


	//----- nvinfo : EIATTR_MAXREG_COUNT
	.align		4
        /*004c*/ 	.byte	0x03, 0x1b
        /*004e*/ 	.short	0x00ff


	//----- nvinfo : EIATTR_MERCURY_ISA_VERSION
	.align		4
        /*0050*/ 	.byte	0x03, 0x5f
        /*0052*/ 	.short	0x0101


	//----- nvinfo : EIATTR_VRC_CTA_INIT_COUNT
	.align		4
        /*0054*/ 	.byte	0x02, 0x4a
	.zero		1
	.zero		1


	//----- nvinfo : EIATTR_EXIT_INSTR_OFFSETS
	.align		4
        /*0058*/ 	.byte	0x04, 0x1c
        /*005a*/ 	.short	(.L_17 - .L_16)


	//   ....[0]....
.L_16:
        /*005c*/ 	.word	0x00000070


	//   ....[1]....
        /*0060*/ 	.word	0x00000130


	//   ....[2]....
        /*0064*/ 	.word	0x00000430


	//   ....[3]....
        /*0068*/ 	.word	0x00000590


	//   ....[4]....
        /*006c*/ 	.word	0x00000670


	//   ....[5]....
        /*0070*/ 	.word	0x00000760


	//----- nvinfo : EIATTR_CBANK_PARAM_SIZE
	.align		4
.L_17:
        /*0074*/ 	.byte	0x03, 0x19
        /*0076*/ 	.short	0x0014


	//----- nvinfo : EIATTR_PARAM_CBANK
	.align		4
        /*0078*/ 	.byte	0x04, 0x0a
        /*007a*/ 	.short	(.L_19 - .L_18)
	.align		4
.L_18:
        /*007c*/ 	.word	index@(.nv.constant0._Z4InitPviii)
        /*0080*/ 	.short	0x0380
        /*0082*/ 	.short	0x0014


	//----- nvinfo : EIATTR_SW_WAR
	.align		4
.L_19:
        /*0084*/ 	.byte	0x04, 0x36
        /*0086*/ 	.short	(.L_21 - .L_20)
.L_20:
        /*0088*/ 	.word	0x00000008
.L_21:


//--------------------- .nv.callgraph             --------------------------
	.section	.nv.callgraph,"",@"SHT_CUDA_CALLGRAPH"
	.align	4
	.sectionentsize	8
	.align		4
        /*0000*/ 	.word	0x00000000
	.align		4
        /*0004*/ 	.word	0xffffffff
	.align		4
        /*0008*/ 	.word	0x00000000
	.align		4
        /*000c*/ 	.word	0xfffffffe
	.align		4
        /*0010*/ 	.word	0x00000000
	.align		4
        /*0014*/ 	.word	0xfffffffd
	.align		4
        /*0018*/ 	.word	0x00000000
	.align		4
        /*001c*/ 	.word	0xfffffffc


//--------------------- .text._Z4InitPviii        --------------------------
	.section	.text._Z4InitPviii,"ax",@progbits
	.align	128
        .global         _Z4InitPviii
        .type           _Z4InitPviii,@function
        .size           _Z4InitPviii,(.L_x_6 - _Z4InitPviii)
        .other          _Z4InitPviii,@"STO_CUDA_ENTRY STV_DEFAULT"
_Z4InitPviii:
.text._Z4InitPviii:
[----:B------:R-:W-:Y:S01]  /*0000*/  LDC R1, c[0x0][0x37c] ;  /* 0x0000df00ff017b82 */ /* 0x000fe20000000800 */
[----:B------:R-:W0:Y:S01]  /*0010*/  S2R R7, SR_CTAID.X ;  /* 0x0000000000077919 */ /* 0x000e220000002500 */
[----:B------:R-:W0:Y:S01]  /*0020*/  LDCU UR4, c[0x0][0x360] ;  /* 0x00006c00ff0477ac */ /* 0x000e220008000800 */
[----:B------:R-:W0:Y:S01]  /*0030*/  S2R R0, SR_TID.X ;  /* 0x0000000000007919 */ /* 0x000e220000002100 */
[----:B------:R-:W1:Y:S01]  /*0040*/  LDCU UR5, c[0x0][0x38c] ;  /* 0x00007180ff0577ac */ /* 0x000e620008000800 */
[----:B0-----:R-:W-:-:S05]  /*0050*/  IMAD R7, R7, UR4, R0 ;  /* 0x0000000407077c24 */ /* 0x001fca000f8e0200 */
[----:B-1----:R-:W-:-:S13]  /*0060*/  ISETP.GE.AND P0, PT, R7, UR5, PT ;  /* 0x0000000507007c0c */ /* 0x002fda000bf06270 */
[----:B------:R-:W-:Y:S05]  /*0070*/  @P0 EXIT ;  /* 0x000000000000094d */ /* 0x000fea0003800000 */
[----:B------:R-:W0:Y:S01]  /*0080*/  LDC R0, c[0x0][0x390] ;  /* 0x0000e400ff007b82 */ /* 0x000e220000000800 */
[----:B------:R-:W1:Y:S01]  /*0090*/  LDCU UR6, c[0x0][0x388] ;  /* 0x00007100ff0677ac */ /* 0x000e620008000800 */
[----:B------:R-:W2:Y:S01]  /*00a0*/  LDCU.64 UR8, c[0x0][0x380] ;  /* 0x00007000ff0877ac */ /* 0x000ea20008000a00 */
[----:B------:R-:W3:Y:S01]  /*00b0*/  LDCU.64 UR4, c[0x0][0x358] ;  /* 0x00006b00ff0477ac */ /* 0x000ee20008000a00 */
[----:B-1----:R-:W-:Y:S01]  /*00c0*/  IMAD R2, R7, UR6, RZ ;  /* 0x0000000607027c24 */ /* 0x002fe2000f8e02ff */
[----:B0-----:R-:W-:-:S04]  /*00d0*/  ISETP.GE.AND P0, PT, R0, 0x1, PT ;  /* 0x000000010000780c */ /* 0x001fc80003f06270 */
[----:B------:R-:W-:Y:S02]  /*00e0*/  SHF.R.S32.HI R3, RZ, 0x1f, R2 ;  /* 0x0000001fff037819 */ /* 0x000fe40000011402 */
[----:B--2---:R-:W-:-:S04]  /*00f0*/  IADD3 R4, P1, PT, R2, UR8, RZ ;  /* 0x0000000802047c10 */ /* 0x004fc8000ff3e0ff */
[----:B------:R-:W-:-:S05]  /*0100*/  IADD3.X R5, PT, PT, R3, UR9, RZ, P1, !PT ;  /* 0x0000000903057c10 */ /* 0x000fca0008ffe4ff */
[----:B---3--:R0:W-:Y:S04]  /*0110*/  STG.E desc[UR4][R4.64], R7 ;  /* 0x0000000704007986 */ /* 0x0081e8000c101904 */
[----:B------:R0:W-:Y:S01]  /*0120*/  STG.E desc[UR4][R4.64+0x4], RZ ;  /* 0x000004ff04007986 */ /* 0x0001e2000c101904 */
[----:B------:R-:W-:Y:S05]  /*0130*/  @!P0 EXIT ;  /* 0x000000000000894d */ /* 0x000fea0003800000 */
[C---:B------:R-:W-:Y:S01]  /*0140*/  ISETP.GE.U32.AND P1, PT, R0.reuse, 0x10, PT ;  /* 0x000000100000780c */ /* 0x040fe20003f26070 */
[----:B------:R-:W-:Y:S01]  /*0150*/  IMAD.MOV.U32 R9, RZ, RZ, RZ ;  /* 0x000000ffff097224 */ /* 0x000fe200078e00ff */
[----:B------:R-:W-:-:S04]  /*0160*/  LOP3.LUT R12, R0, 0xf, RZ, 0xc0, !PT ;  /* 0x0000000f000c7812 */ /* 0x000fc800078ec0ff */
[----:B------:R-:W-:-:S07]  /*0170*/  ISETP.NE.AND P0, PT, R12, RZ, PT ;  /* 0x000000ff0c00720c */ /* 0x000fce0003f05270 */
[----:B------:R-:W-:Y:S06]  /*0180*/  @!P1 BRA `(.L_x_0) ;  /* 0x0000000000a89947 */ /* 0x000fec0003800000 */
[----:B------:R-:W-:Y:S01]  /*0190*/  IADD3 R10, P1, PT, R4, 0x24, RZ ;  /* 0x00000024040a7810 */ /* 0x000fe20007f3e0ff */
[----:B------:R-:W-:Y:S01]  /*01a0*/  IMAD.MOV.U32 R8, RZ, RZ, RZ ;  /* 0x000000ffff087224 */ /* 0x000fe200078e00ff */
[----:B------:R-:W-:-:S03]  /*01b0*/  LOP3.LUT R9, R0, 0x7ffffff0, RZ, 0xc0, !PT ;  /* 0x7ffffff000097812 */ /* 0x000fc600078ec0ff */
[----:B------:R-:W-:-:S08]  /*01c0*/  IMAD.X R21, RZ, RZ, R5, P1 ;  /* 0x000000ffff157224 */ /* 0x000fd000008e0605 */
.L_x_1:
[----:B---3--:R-:W-:Y:S01]  /*01d0*/  MOV R6, R10 ;  /* 0x0000000a00067202 */ /* 0x008fe20000000f00 */
[----:B0-----:R-:W-:Y:S01]  /*01e0*/  IMAD.MOV.U32 R7, RZ, RZ, R21 ;  /* 0x000000ffff077224 */ /* 0x001fe200078e0015 */
[C---:B------:R-:W-:Y:S01]  /*01f0*/  IADD3 R15, PT, PT, R8.reuse, 0x3, RZ ;  /* 0x00000003080f7810 */ /* 0x040fe20007ffe0ff */
[C---:B------:R-:W-:Y:S01]  /*0200*/  VIADD R11, R8.reuse, 0x1 ;  /* 0x00000001080b7836 */ /* 0x040fe20000000000 */
[C---:B------:R-:W-:Y:S01]  /*0210*/  IADD3 R23, PT, PT, R8.reuse, 0x7, RZ ;  /* 0x0000000708177810 */ /* 0x040fe20007ffe0ff */
[C---:B------:R-:W-:Y:S01]  /*0220*/  VIADD R13, R8.reuse, 0x2 ;  /* 0x00000002080d7836 */ /* 0x040fe20000000000 */
[C---:B------:R-:W-:Y:S01]  /*0230*/  IADD3 R29, PT, PT, R8.reuse, 0xa, RZ ;  /* 0x0000000a081d7810 */ /* 0x040fe20007ffe0ff */
[C---:B------:R-:W-:Y:S01]  /*0240*/  VIADD R17, R8.reuse, 0x4 ;  /* 0x0000000408117836 */ /* 0x040fe20000000000 */
[----:B------:R0:W-:Y:S01]  /*0250*/  STG.E desc[UR4][R6.64+-0x18], R11 ;  /* 0xffffe80b06007986 */ /* 0x0001e2000c101904 */
[----:B------:R-:W-:Y:S01]  /*0260*/  VIADD R19, R8, 0x5 ;  /* 0x0000000508137836 */ /* 0x000fe20000000000 */
[----:B------:R-:W-:Y:S01]  /*0270*/  IADD3 R10, P2, PT, R6, 0x40, RZ ;  /* 0x00000040060a7810 */ /* 0x000fe20007f5e0ff */
[C---:B------:R-:W-:Y:S01]  /*0280*/  VIADD R21, R8.reuse, 0x6 ;  /* 0x0000000608157836 */ /* 0x040fe20000000000 */
[----:B------:R1:W-:Y:S01]  /*0290*/  STG.E desc[UR4][R6.64+-0x14], R13 ;  /* 0xffffec0d06007986 */ /* 0x0003e2000c101904 */
[----:B------:R-:W-:-:S02]  /*02a0*/  VIADD R25, R8, 0x8 ;  /* 0x0000000808197836 */ /* 0x000fc40000000000 */
[C---:B------:R-:W-:Y:S01]  /*02b0*/  VIADD R27, R8.reuse, 0x9 ;  /* 0x00000009081b7836 */ /* 0x040fe20000000000 */
[----:B------:R2:W-:Y:S04]  /*02c0*/  STG.E desc[UR4][R6.64+-0x10], R15 ;  /* 0xfffff00f06007986 */ /* 0x0005e8000c101904 */
[----:B------:R3:W-:Y:S01]  /*02d0*/  STG.E desc[UR4][R6.64+-0xc], R17 ;  /* 0xfffff41106007986 */ /* 0x0007e2000c101904 */
[----:B0-----:R-:W-:-:S03]  /*02e0*/  VIADD R11, R8, 0xb ;  /* 0x0000000b080b7836 */ /* 0x001fc60000000000 */
[----:B------:R0:W-:Y:S01]  /*02f0*/  STG.E desc[UR4][R6.64+-0x8], R19 ;  /* 0xfffff81306007986 */ /* 0x0001e2000c101904 */
[C---:B-1----:R-:W-:Y:S01]  /*0300*/  VIADD R13, R8.reuse, 0xc ;  /* 0x0000000c080d7836 */ /* 0x042fe20000000000 */
[C---:B--2---:R-:W-:Y:S02]  /*0310*/  IADD3 R15, PT, PT, R8.reuse, 0xd, RZ ;  /* 0x0000000d080f7810 */ /* 0x044fe40007ffe0ff */
[----:B------:R1:W-:Y:S01]  /*0320*/  STG.E desc[UR4][R6.64+-0x1c], R8 ;  /* 0xffffe40806007986 */ /* 0x0003e2000c101904 */
[----:B---3--:R-:W-:-:S03]  /*0330*/  VIADD R17, R8, 0xe ;  /* 0x0000000e08117836 */ /* 0x008fc60000000000 */
[----:B------:R2:W-:Y:S01]  /*0340*/  STG.E desc[UR4][R6.64+-0x4], R21 ;  /* 0xfffffc1506007986 */ /* 0x0005e2000c101904 */
[----:B0-----:R-:W-:-:S03]  /*0350*/  VIADD R19, R8, 0xf ;  /* 0x0000000f08137836 */ /* 0x001fc60000000000 */
[----:B------:R3:W-:Y:S01]  /*0360*/  STG.E desc[UR4][R6.64], R23 ;  /* 0x0000001706007986 */ /* 0x0007e2000c101904 */
[----:B-1----:R-:W-:-:S03]  /*0370*/  IADD3 R8, PT, PT, R8, 0x10, RZ ;  /* 0x0000001008087810 */ /* 0x002fc60007ffe0ff */
[----:B------:R3:W-:Y:S01]  /*0380*/  STG.E desc[UR4][R6.64+0x4], R25 ;  /* 0x0000041906007986 */ /* 0x0007e2000c101904 */
[----:B------:R-:W-:-:S03]  /*0390*/  ISETP.NE.AND P1, PT, R8, R9, PT ;  /* 0x000000090800720c */ /* 0x000fc60003f25270 */
[----:B------:R3:W-:Y:S01]  /*03a0*/  STG.E desc[UR4][R6.64+0x8], R27 ;  /* 0x0000081b06007986 */ /* 0x0007e2000c101904 */
[----:B--2---:R-:W-:-:S03]  /*03b0*/  IMAD.X R21, RZ, RZ, R7, P2 ;  /* 0x000000ffff157224 */ /* 0x004fc600010e0607 */
[----:B------:R3:W-:Y:S04]  /*03c0*/  STG.E desc[UR4][R6.64+0xc], R29 ;  /* 0x00000c1d06007986 */ /* 0x0007e8000c101904 */
[----:B------:R3:W-:Y:S04]  /*03d0*/  STG.E desc[UR4][R6.64+0x10], R11 ;  /* 0x0000100b06007986 */ /* 0x0007e8000c101904 */
[----:B------:R3:W-:Y:S04]  /*03e0*/  STG.E desc[UR4][R6.64+0x14], R13 ;  /* 0x0000140d06007986 */ /* 0x0007e8000c101904 */
[----:B------:R3:W-:Y:S04]  /*03f0*/  STG.E desc[UR4][R6.64+0x18], R15 ;  /* 0x0000180f06007986 */ /* 0x0007e8000c101904 */
[----:B------:R3:W-:Y:S04]  /*0400*/  STG.E desc[UR4][R6.64+0x1c], R17 ;  /* 0x00001c1106007986 */ /* 0x0007e8000c101904 */
[----:B------:R3:W-:Y:S01]  /*0410*/  STG.E desc[UR4][R6.64+0x20], R19 ;  /* 0x0000201306007986 */ /* 0x0007e2000c101904 */
[----:B------:R-:W-:Y:S05]  /*0420*/  @P1 BRA `(.L_x_1) ;  /* 0xfffffffc00681947 */ /* 0x000fea000383ffff */
.L_x_0:
[----:B------:R-:W-:Y:S05]  /*0430*/  @!P0 EXIT ;  /* 0x000000000000894d */ /* 0x000fea0003800000 */
[----:B------:R-:W-:Y:S02]  /*0440*/  ISETP.GE.U32.AND P0, PT, R12, 0x8, PT ;  /* 0x000000080c00780c */ /* 0x000fe40003f06070 */
[----:B------:R-:W-:-:S04]  /*0450*/  LOP3.LUT R8, R0, 0x7, RZ, 0xc0, !PT ;  /* 0x0000000700087812 */ /* 0x000fc800078ec0ff */
[----:B------:R-:W-:-:S07]  /*0460*/  ISETP.NE.AND P1, PT, R8, RZ, PT ;  /* 0x000000ff0800720c */ /* 0x000fce0003f25270 */
[----:B------:R-:W-:Y:S06]  /*0470*/  @!P0 BRA `(.L_x_2) ;  /* 0x0000000000448947 */ /* 0x000fec0003800000 */
[C---:B---3--:R-:W-:Y:S01]  /*0480*/  VIADD R11, R9.reuse, 0x1 ;  /* 0x00000001090b7836 */ /* 0x048fe20000000000 */
[C---:B------:R-:W-:Y:S01]  /*0490*/  IADD3 R13, PT, PT, R9.reuse, 0x2, RZ ;  /* 0x00000002090d7810 */ /* 0x040fe20007ffe0ff */
[C---:B0-----:R-:W-:Y:S01]  /*04a0*/  IMAD.WIDE.U32 R6, R9.reuse, 0x4, R4 ;  /* 0x0000000409067825 */ /* 0x041fe200078e0004 */
[----:B------:R-:W-:-:S03]  /*04b0*/  IADD3 R19, PT, PT, R9, 0x5, RZ ;  /* 0x0000000509137810 */ /* 0x000fc60007ffe0ff */
[C---:B------:R-:W-:Y:S01]  /*04c0*/  VIADD R15, R9.reuse, 0x3 ;  /* 0x00000003090f7836 */ /* 0x040fe20000000000 */
[----:B------:R-:W-:Y:S01]  /*04d0*/  STG.E desc[UR4][R6.64+0xc], R11 ;  /* 0x00000c0b06007986 */ /* 0x000fe2000c101904 */
[C---:B------:R-:W-:Y:S02]  /*04e0*/  VIADD R17, R9.reuse, 0x4 ;  /* 0x0000000409117836 */ /* 0x040fe40000000000 */
[C---:B------:R-:W-:Y:S01]  /*04f0*/  VIADD R21, R9.reuse, 0x6 ;  /* 0x0000000609157836 */ /* 0x040fe20000000000 */
[----:B------:R-:W-:Y:S01]  /*0500*/  STG.E desc[UR4][R6.64+0x10], R13 ;  /* 0x0000100d06007986 */ /* 0x000fe2000c101904 */
[----:B------:R-:W-:-:S03]  /*0510*/  VIADD R23, R9, 0x7 ;  /* 0x0000000709177836 */ /* 0x000fc60000000000 */
[----:B------:R-:W-:Y:S04]  /*0520*/  STG.E desc[UR4][R6.64+0x14], R15 ;  /* 0x0000140f06007986 */ /* 0x000fe8000c101904 */
[----:B------:R-:W-:Y:S04]  /*0530*/  STG.E desc[UR4][R6.64+0x18], R17 ;  /* 0x0000181106007986 */ /* 0x000fe8000c101904 */
[----:B------:R-:W-:Y:S04]  /*0540*/  STG.E desc[UR4][R6.64+0x1c], R19 ;  /* 0x00001c1306007986 */ /* 0x000fe8000c101904 */
[----:B------:R-:W-:Y:S04]  /*0550*/  STG.E desc[UR4][R6.64+0x20], R21 ;  /* 0x0000201506007986 */ /* 0x000fe8000c101904 */
[----:B------:R-:W-:Y:S04]  /*0560*/  STG.E desc[UR4][R6.64+0x24], R23 ;  /* 0x0000241706007986 */ /* 0x000fe8000c101904 */
[----:B------:R0:W-:Y:S02]  /*0570*/  STG.E desc[UR4][R6.64+0x8], R9 ;  /* 0x0000080906007986 */ /* 0x0001e4000c101904 */
[----:B0-----:R-:W-:-:S07]  /*0580*/  IADD3 R9, PT, PT, R9, 0x8, RZ ;  /* 0x0000000809097810 */ /* 0x001fce0007ffe0ff */
.L_x_2:
[----:B------:R-:W-:Y:S05]  /*0590*/  @!P1 EXIT ;  /* 0x000000000000994d */ /* 0x000fea0003800000 */
[----:B------:R-:W-:Y:S02]  /*05a0*/  ISETP.GE.U32.AND P0, PT, R8, 0x4, PT ;  /* 0x000000040800780c */ /* 0x000fe40003f06070 */
[----:B------:R-:W-:-:S04]  /*05b0*/  LOP3.LUT R0, R0, 0x3, RZ, 0xc0, !PT ;  /* 0x0000000300007812 */ /* 0x000fc800078ec0ff */
[----:B------:R-:W-:-:S07]  /*05c0*/  ISETP.NE.AND P1, PT, R0, RZ, PT ;  /* 0x000000ff0000720c */ /* 0x000fce0003f25270 */
[----:B------:R-:W-:Y:S06]  /*05d0*/  @!P0 BRA `(.L_x_3) ;  /* 0x0000000000248947 */ /* 0x000fec0003800000 */
[C---:B0-----:R-:W-:Y:S01]  /*05e0*/  IMAD.WIDE.U32 R4, R9.reuse, 0x4, R4 ;  /* 0x0000000409047825 */ /* 0x041fe200078e0004 */
[----:B---3--:R-:W-:-:S03]  /*05f0*/  IADD3 R13, PT, PT, R9, 0x3, RZ ;  /* 0x00000003090d7810 */ /* 0x008fc60007ffe0ff */
[C---:B------:R-:W-:Y:S01]  /*0600*/  VIADD R7, R9.reuse, 0x1 ;  /* 0x0000000109077836 */ /* 0x040fe20000000000 */
[----:B------:R0:W-:Y:S01]  /*0610*/  STG.E desc[UR4][R4.64+0x8], R9 ;  /* 0x0000080904007986 */ /* 0x0001e2000c101904 */
[----:B------:R-:W-:-:S03]  /*0620*/  VIADD R11, R9, 0x2 ;  /* 0x00000002090b7836 */ /* 0x000fc60000000000 */
[----:B------:R1:W-:Y:S04]  /*0630*/  STG.E desc[UR4][R4.64+0xc], R7 ;  /* 0x00000c0704007986 */ /* 0x0003e8000c101904 */
[----:B------:R1:W-:Y:S04]  /*0640*/  STG.E desc[UR4][R4.64+0x10], R11 ;  /* 0x0000100b04007986 */ /* 0x0003e8000c101904 */
[----:B------:R1:W-:Y:S01]  /*0650*/  STG.E desc[UR4][R4.64+0x14], R13 ;  /* 0x0000140d04007986 */ /* 0x0003e2000c101904 */
[----:B0-----:R-:W-:-:S07]  /*0660*/  VIADD R9, R9, 0x4 ;  /* 0x0000000409097836 */ /* 0x001fce0000000000 */
.L_x_3:
[----:B------:R-:W-:Y:S05]  /*0670*/  @!P1 EXIT ;  /* 0x000000000000994d */ /* 0x000fea0003800000 */
[----:B------:R-:W-:-:S04]  /*0680*/  IMAD.WIDE.U32 R2, R9, 0x4, R2 ;  /* 0x0000000409027825 */ /* 0x000fc800078e0002 */
[----:B------:R-:W-:Y:S01]  /*0690*/  IMAD.MOV R0, RZ, RZ, -R0 ;  /* 0x000000ffff007224 */ /* 0x000fe200078e0a00 */
[----:B01----:R-:W-:-:S04]  /*06a0*/  IADD3 R4, P0, PT, R2, UR8, RZ ;  /* 0x0000000802047c10 */ /* 0x003fc8000ff1e0ff */
[----:B------:R-:W-:-:S04]  /*06b0*/  IADD3 R4, P1, PT, R4, 0x8, RZ ;  /* 0x0000000804047810 */ /* 0x000fc80007f3e0ff */
[----:B------:R-:W-:-:S09]  /*06c0*/  IADD3.X R5, PT, PT, RZ, UR9, R3, P1, P0 ;  /* 0x00000009ff057c10 */ /* 0x000fd20008fe0403 */
.L_x_4:
[----:B------:R-:W-:Y:S01]  /*06d0*/  VIADD R0, R0, 0x1 ;  /* 0x0000000100007836 */ /* 0x000fe20000000000 */
[----:B------:R-:W-:Y:S01]  /*06e0*/  MOV R2, R4 ;  /* 0x0000000400027202 */ /* 0x000fe20000000f00 */
[--C-:B------:R-:W-:Y:S01]  /*06f0*/  IMAD.MOV.U32 R3, RZ, RZ, R5.reuse ;  /* 0x000000ffff037224 */ /* 0x100fe200078e0005 */
[----:B------:R-:W-:Y:S02]  /*0700*/  IADD3 R4, P1, PT, R4, 0x4, RZ ;  /* 0x0000000404047810 */ /* 0x000fe40007f3e0ff */
[----:B------:R-:W-:Y:S02]  /*0710*/  ISETP.NE.AND P0, PT, R0, RZ, PT ;  /* 0x000000ff0000720c */ /* 0x000fe40003f05270 */
[----:B------:R0:W-:Y:S01]  /*0720*/  STG.E desc[UR4][R2.64], R9 ;  /* 0x0000000902007986 */ /* 0x0001e2000c101904 */
[----:B------:R-:W-:Y:S01]  /*0730*/  IMAD.X R5, RZ, RZ, R5, P1 ;  /* 0x000000ffff057224 */ /* 0x000fe200008e0605 */
[----:B0-----:R-:W-:-:S09]  /*0740*/  IADD3 R9, PT, PT, R9, 0x1, RZ ;  /* 0x0000000109097810 */ /* 0x001fd20007ffe0ff */
[----:B------:R-:W-:Y:S05]  /*0750*/  @P0 BRA `(.L_x_4) ;  /* 0xfffffffc00dc0947 */ /* 0x000fea000383ffff */
[----:B------:R-:W-:Y:S05]  /*0760*/  EXIT ;  /* 0x000000000000794d */ /* 0x000fea0003800000 */
.L_x_5:
[----:B------:R-:W-:-:S00]  /*0770*/  BRA `(.L_x_5) ;  /* 0xfffffffc00fc7947 */ /* 0x000fc0000383ffff */
[----:B------:R-:W-:-:S00]  /*0780*/  NOP ;  /* 0x0000000000007918 */ /* 0x000fc00000000000 */
[----:B------:R-:W-:-:S00]  /*0790*/  NOP ;  /* 0x0000000000007918 */ /* 0x000fc00000000000 */
[----:B------:R-:W-:-:S00]  /*07a0*/  NOP ;  /* 0x0000000000007918 */ /* 0x000fc00000000000 */
[----:B------:R-:W-:-:S00]  /*07b0*/  NOP ;  /* 0x0000000000007918 */ /* 0x000fc00000000000 */
[----:B------:R-:W-:-:S00]  /*07c0*/  NOP ;  /* 0x0000000000007918 */ /* 0x000fc00000000000 */
[----:B------:R-:W-:-:S00]  /*07d0*/  NOP ;  /* 0x0000000000007918 */ /* 0x000fc00000000000 */
[----:B------:R-:W-:-:S00]  /*07e0*/  NOP ;  /* 0x0000000000007918 */ /* 0x000fc00000000000 */
[----:B------:R-:W-:-:S00]  /*07f0*/  NOP ;  /* 0x0000000000007918 */ /* 0x000fc00000000000 */
.L_x_6:


//--------------------- .nv.shared.reserved.0     --------------------------
	.section	.nv.shared.reserved.0,"aw",@nobits
	.weak		__nv_reservedSMEM_offset_0_alias
	.size		__nv_reservedSMEM_offset_0_alias, 0, 64
	.other		__nv_reservedSMEM_offset_0_alias,@"STO_CUDA_RESERVED_SHARED STV_DEFAULT"
__nv_reservedSMEM_offset_0_alias:
	.zero		0
	.zero		64


//--------------------- .nv.constant0._Z4InitPviii --------------------------
	.section	.nv.constant0._Z4InitPviii,"a",@progbits
	.sectionflags	@""
	.align	4
.nv.constant0._Z4InitPviii:
	.zero		916


//--------------------- SYMBOLS --------------------------

	.type		.nv.reservedSmem.offset0,@object
	.size		.nv.reservedSmem.offset0,0x4
